//
// Generated by NVIDIA NVVM Compiler
//
// Compiler Build ID: CL-36424714
// Cuda compilation tools, release 13.0, V13.0.88
// Based on NVVM 20.0.0
//

.version 9.0
.target sm_100
.address_size 64

	// .globl	compact_active

.visible .entry compact_active(
	.param .u64 .ptr .align 1 compact_active_param_0,
	.param .u64 .ptr .align 1 compact_active_param_1,
	.param .u64 .ptr .align 1 compact_active_param_2,
	.param .u64 .ptr .align 1 compact_active_param_3,
	.param .u32 compact_active_param_4
)
{
	.reg .pred 	%p<3>;
	.reg .b32 	%r<9>;
	.reg .b64 	%rd<15>;

	ld.param.u64 	%rd1, [compact_active_param_0];
	ld.param.u64 	%rd2, [compact_active_param_1];
	ld.param.u64 	%rd3, [compact_active_param_2];
	ld.param.u64 	%rd4, [compact_active_param_3];
	ld.param.u32 	%r3, [compact_active_param_4];
	mov.u32 	%r4, %ctaid.x;
	mov.u32 	%r5, %ntid.x;
	mov.u32 	%r6, %tid.x;
	mad.lo.s32 	%r1, %r4, %r5, %r6;
	setp.ge.u32 	%p1, %r1, %r3;
	@%p1 bra 	$L__BB0_3;
	cvta.to.global.u64 	%rd5, %rd1;
	cvta.to.global.u64 	%rd6, %rd2;
	mul.wide.u32 	%rd7, %r1, 4;
	add.s64 	%rd8, %rd5, %rd7;
	ld.global.u32 	%r2, [%rd8];
	mul.wide.u32 	%rd9, %r2, 4;
	add.s64 	%rd10, %rd6, %rd9;
	ld.global.u32 	%r7, [%rd10];
	setp.eq.s32 	%p2, %r7, 0;
	@%p2 bra 	$L__BB0_3;
	cvta.to.global.u64 	%rd11, %rd4;
	atom.global.add.u32 	%r8, [%rd11], 1;
	cvta.to.global.u64 	%rd12, %rd3;
	mul.wide.u32 	%rd13, %r8, 4;
	add.s64 	%rd14, %rd12, %rd13;
	st.global.u32 	[%rd14], %r2;
$L__BB0_3:
	ret;

}
	// .globl	clear_noise
.visible .entry clear_noise(
	.param .u64 .ptr .align 1 clear_noise_param_0,
	.param .u64 .ptr .align 1 clear_noise_param_1,
	.param .u32 clear_noise_param_2
)
{
	.reg .pred 	%p<2>;
	.reg .b32 	%r<8>;
	.reg .b64 	%rd<9>;

	ld.param.u64 	%rd1, [clear_noise_param_0];
	ld.param.u64 	%rd2, [clear_noise_param_1];
	ld.param.u32 	%r2, [clear_noise_param_2];
	mov.u32 	%r3, %ctaid.x;
	mov.u32 	%r4, %ntid.x;
	mov.u32 	%r5, %tid.x;
	mad.lo.s32 	%r1, %r3, %r4, %r5;
	setp.ge.u32 	%p1, %r1, %r2;
	@%p1 bra 	$L__BB1_2;
	cvta.to.global.u64 	%rd3, %rd2;
	cvta.to.global.u64 	%rd4, %rd1;
	mul.wide.u32 	%rd5, %r1, 4;
	add.s64 	%rd6, %rd3, %rd5;
	ld.global.u32 	%r6, [%rd6];
	mul.wide.u32 	%rd7, %r6, 4;
	add.s64 	%rd8, %rd4, %rd7;
	mov.b32 	%r7, 0;
	st.global.u32 	[%rd8], %r7;
$L__BB1_2:
	ret;

}


// ===== COMPILED SASS (sm_100) =====

	.target	sm_100

	.elftype	@"ET_EXEC"


//--------------------- .note.nv.tkinfo           --------------------------
	.section	.note.nv.tkinfo,"",@"SHT_NOTE"
	.sectionflags	@"SHF_NOTE_NV_TKINFO"
	.tkinfo
        /*0018*/ 	.word	0x00000002
        /*0030*/ 	.string	""
        /*0030*/ 	.string	"ptxas"
        /*0030*/ 	.string	"Cuda compilation tools, release 13.0, V13.0.88"
        /*0030*/ 	.string	"Build cuda_13.0.r13.0/compiler.36424714_0"
        /*0030*/ 	.string	"-arch sm_100 -m 64 "



//--------------------- .note.nv.cuinfo           --------------------------
	.section	.note.nv.cuinfo,"",@"SHT_NOTE"
	.sectionflags	@"SHF_NOTE_NV_CUINFO"
        /*0018*/ 	.short	0x0002
        /*001a*/ 	.short	0x0064
        /*001c*/ 	.short	0x0082
	.zero		2


//--------------------- .nv.info                  --------------------------
	.section	.nv.info,"",@"SHT_CUDA_INFO"
	.align	4


	//----- nvinfo : EIATTR_REGCOUNT
	.align		4
        /*0000*/ 	.byte	0x04, 0x2f
        /*0002*/ 	.short	(.L_1 - .L_0)
	.align		4
.L_0:
        /*0004*/ 	.word	index@(compact_active)
        /*0008*/ 	.word	0x0000000e


	//----- nvinfo : EIATTR_FRAME_SIZE
	.align		4
.L_1:
        /*000c*/ 	.byte	0x04, 0x11
        /*000e*/ 	.short	(.L_3 - .L_2)
	.align		4
.L_2:
        /*0010*/ 	.word	index@(compact_active)
        /*0014*/ 	.word	0x00000000


	//----- nvinfo : EIATTR_REGCOUNT
	.align		4
.L_3:
        /*0018*/ 	.byte	0x04, 0x2f
        /*001a*/ 	.short	(.L_5 - .L_4)
	.align		4
.L_4:
        /*001c*/ 	.word	index@(clear_noise)
        /*0020*/ 	.word	0x00000008


	//----- nvinfo : EIATTR_FRAME_SIZE
	.align		4
.L_5:
        /*0024*/ 	.byte	0x04, 0x11
        /*0026*/ 	.short	(.L_7 - .L_6)
	.align		4
.L_6:
        /*0028*/ 	.word	index@(clear_noise)
        /*002c*/ 	.word	0x00000000


	//----- nvinfo : EIATTR_MIN_STACK_SIZE
	.align		4
.L_7:
        /*0030*/ 	.byte	0x04, 0x12
        /*0032*/ 	.short	(.L_9 - .L_8)
	.align		4
.L_8:
        /*0034*/ 	.word	index@(clear_noise)
        /*0038*/ 	.word	0x00000000


	//----- nvinfo : EIATTR_MIN_STACK_SIZE
	.align		4
.L_9:
        /*003c*/ 	.byte	0x04, 0x12
        /*003e*/ 	.short	(.L_11 - .L_10)
	.align		4
.L_10:
        /*0040*/ 	.word	index@(compact_active)
        /*0044*/ 	.word	0x00000000
.L_11:


//--------------------- .nv.compat                --------------------------
	.section	.nv.compat,"",@"SHT_CUDA_COMPAT_INFO"
	.align	4
        /*0000*/ 	.byte	0x02, 0x09, 0x00, 0x00, 0x02, 0x02, 0x01, 0x00, 0x02, 0x05, 0x05, 0x00, 0x03, 0x07, 0x01, 0x01
        /*0010*/ 	.byte	0x02, 0x03, 0x00, 0x00, 0x02, 0x06, 0x01, 0x00, 0x04, 0x0b, 0x08, 0x00, 0x09, 0x00, 0x00, 0x00
        /*0020*/ 	.byte	0x00, 0x00, 0x00, 0x00


//--------------------- .nv.info.clear_noise      --------------------------
	.section	.nv.info.clear_noise,"",@"SHT_CUDA_INFO"
	.sectionflags	@""
	.align	4


	//----- nvinfo : EIATTR_CUDA_API_VERSION
	.align		4
        /*0000*/ 	.byte	0x04, 0x37
        /*0002*/ 	.short	(.L_13 - .L_12)
.L_12:
        /*0004*/ 	.word	0x00000082


	//----- nvinfo : EIATTR_KPARAM_INFO
	.align		4
.L_13:
        /*0008*/ 	.byte	0x04, 0x17
        /*000a*/ 	.short	(.L_15 - .L_14)
.L_14:
        /*000c*/ 	.word	0x00000000
        /*0010*/ 	.short	0x0002
        /*0012*/ 	.short	0x0010
        /*0014*/ 	.byte	0x00, 0xf0, 0x11, 0x00


	//----- nvinfo : EIATTR_KPARAM_INFO
	.align		4
.L_15:
        /*0018*/ 	.byte	0x04, 0x17
        /*001a*/ 	.short	(.L_17 - .L_16)
.L_16:
        /*001c*/ 	.word	0x00000000
        /*0020*/ 	.short	0x0001
        /*0022*/ 	.short	0x0008
        /*0024*/ 	.byte	0x00, 0xf5, 0x21, 0x00


	//----- nvinfo : EIATTR_KPARAM_INFO
	.align		4
.L_17:
        /*0028*/ 	.byte	0x04, 0x17
        /*002a*/ 	.short	(.L_19 - .L_18)
.L_18:
        /*002c*/ 	.word	0x00000000
        /*0030*/ 	.short	0x0000
        /*0032*/ 	.short	0x0000
        /*0034*/ 	.byte	0x00, 0xf5, 0x21, 0x00


	//----- nvinfo : EIATTR_SPARSE_MMA_MASK
	.align		4
.L_19:
        /*0038*/ 	.byte	0x03, 0x50
        /*003a*/ 	.short	0x0000


	//----- nvinfo : EIATTR_MAXREG_COUNT
	.align		4
        /*003c*/ 	.byte	0x03, 0x1b
        /*003e*/ 	.short	0x00ff


	//----- nvinfo : EIATTR_MERCURY_ISA_VERSION
	.align		4
        /*0040*/ 	.byte	0x03, 0x5f
        /*0042*/ 	.short	0x0101


	//----- nvinfo : EIATTR_VRC_CTA_INIT_COUNT
	.align		4
        /*0044*/ 	.byte	0x02, 0x4a
	.zero		1
	.zero		1


	//----- nvinfo : EIATTR_EXIT_INSTR_OFFSETS
	.align		4
        /*0048*/ 	.byte	0x04, 0x1c
        /*004a*/ 	.short	(.L_21 - .L_20)


	//   ....[0]....
.L_20:
        /*004c*/ 	.word	0x00000070


	//   ....[1]....
        /*0050*/ 	.word	0x000000f0


	//----- nvinfo : EIATTR_CBANK_PARAM_SIZE
	.align		4
.L_21:
        /*0054*/ 	.byte	0x03, 0x19
        /*0056*/ 	.short	0x0014


	//----- nvinfo : EIATTR_PARAM_CBANK
	.align		4
        /*0058*/ 	.byte	0x04, 0x0a
        /*005a*/ 	.short	(.L_23 - .L_22)
	.align		4
.L_22:
        /*005c*/ 	.word	index@(.nv.constant0.clear_noise)
        /*0060*/ 	.short	0x0380
        /*0062*/ 	.short	0x0014


	//----- nvinfo : EIATTR_SW_WAR
	.align		4
.L_23:
        /*0064*/ 	.byte	0x04, 0x36
        /*0066*/ 	.short	(.L_25 - .L_24)
.L_24:
        /*0068*/ 	.word	0x00000008
.L_25:


//--------------------- .nv.info.compact_active   --------------------------
	.section	.nv.info.compact_active,"",@"SHT_CUDA_INFO"
	.sectionflags	@""
	.align	4


	//----- nvinfo : EIATTR_CUDA_API_VERSION
	.align		4
        /*0000*/ 	.byte	0x04, 0x37
        /*0002*/ 	.short	(.L_27 - .L_26)
.L_26:
        /*0004*/ 	.word	0x00000082


	//----- nvinfo : EIATTR_KPARAM_INFO
	.align		4
.L_27:
        /*0008*/ 	.byte	0x04, 0x17
        /*000a*/ 	.short	(.L_29 - .L_28)
.L_28:
        /*000c*/ 	.word	0x00000000
        /*0010*/ 	.short	0x0004
        /*0012*/ 	.short	0x0020
        /*0014*/ 	.byte	0x00, 0xf0, 0x11, 0x00


	//----- nvinfo : EIATTR_KPARAM_INFO
	.align		4
.L_29:
        /*0018*/ 	.byte	0x04, 0x17
        /*001a*/ 	.short	(.L_31 - .L_30)
.L_30:
        /*001c*/ 	.word	0x00000000
        /*0020*/ 	.short	0x0003
        /*0022*/ 	.short	0x0018
        /*0024*/ 	.byte	0x00, 0xf5, 0x21, 0x00


	//----- nvinfo : EIATTR_KPARAM_INFO
	.align		4
.L_31:
        /*0028*/ 	.byte	0x04, 0x17
        /*002a*/ 	.short	(.L_33 - .L_32)
.L_32:
        /*002c*/ 	.word	0x00000000
        /*0030*/ 	.short	0x0002
        /*0032*/ 	.short	0x0010
        /*0034*/ 	.byte	0x00, 0xf5, 0x21, 0x00


	//----- nvinfo : EIATTR_KPARAM_INFO
	.align		4
.L_33:
        /*0038*/ 	.byte	0x04, 0x17
        /*003a*/ 	.short	(.L_35 - .L_34)
.L_34:
        /*003c*/ 	.word	0x00000000
        /*0040*/ 	.short	0x0001
        /*0042*/ 	.short	0x0008
        /*0044*/ 	.byte	0x00, 0xf5, 0x21, 0x00


	//----- nvinfo : EIATTR_KPARAM_INFO
	.align		4
.L_35:
        /*0048*/ 	.byte	0x04, 0x17
        /*004a*/ 	.short	(.L_37 - .L_36)
.L_36:
        /*004c*/ 	.word	0x00000000
        /*0050*/ 	.short	0x0000
        /*0052*/ 	.short	0x0000
        /*0054*/ 	.byte	0x00, 0xf5, 0x21, 0x00


	//----- nvinfo : EIATTR_SPARSE_MMA_MASK
	.align		4
.L_37:
        /*0058*/ 	.byte	0x03, 0x50
        /*005a*/ 	.short	0x0000


	//----- nvinfo : EIATTR_MAXREG_COUNT
	.align		4
        /*005c*/ 	.byte	0x03, 0x1b
        /*005e*/ 	.short	0x00ff


	//----- nvinfo : EIATTR_MERCURY_ISA_VERSION
	.align		4
        /*0060*/ 	.byte	0x03, 0x5f
        /*0062*/ 	.short	0x0101


	//----- nvinfo : EIATTR_INT_WARP_WIDE_INSTR_OFFSETS
	.align		4
        /*0064*/ 	.byte	0x04, 0x31
        /*0066*/ 	.short	(.L_39 - .L_38)


	//   ....[0]....
.L_38:
        /*0068*/ 	.word	0x00000120


	//   ....[1]....
        /*006c*/ 	.word	0x000001c0


	//----- nvinfo : EIATTR_VRC_CTA_INIT_COUNT
	.align		4
.L_39:
        /*0070*/ 	.byte	0x02, 0x4a
	.zero		1
	.zero		1


	//----- nvinfo : EIATTR_EXIT_INSTR_OFFSETS
	.align		4
        /*0074*/ 	.byte	0x04, 0x1c
        /*0076*/ 	.short	(.L_41 - .L_40)


	//   ....[0]....
.L_40:
        /*0078*/ 	.word	0x00000070


	//   ....[1]....
        /*007c*/ 	.word	0x00000100


	//   ....[2]....
        /*0080*/ 	.word	0x00000200


	//----- nvinfo : EIATTR_CBANK_PARAM_SIZE
	.align		4
.L_41:
        /*0084*/ 	.byte	0x03, 0x19
        /*0086*/ 	.short	0x0024


	//----- nvinfo : EIATTR_PARAM_CBANK
	.align		4
        /*0088*/ 	.byte	0x04, 0x0a
        /*008a*/ 	.short	(.L_43 - .L_42)
	.align		4
.L_42:
        /*008c*/ 	.word	index@(.nv.constant0.compact_active)
        /*0090*/ 	.short	0x0380
        /*0092*/ 	.short	0x0024


	//----- nvinfo : EIATTR_SW_WAR
	.align		4
.L_43:
        /*0094*/ 	.byte	0x04, 0x36
        /*0096*/ 	.short	(.L_45 - .L_44)
.L_44:
        /*0098*/ 	.word	0x00000008
.L_45:


//--------------------- .nv.callgraph             --------------------------
	.section	.nv.callgraph,"",@"SHT_CUDA_CALLGRAPH"
	.align	4
	.sectionentsize	8
	.align		4
        /*0000*/ 	.word	0x00000000
	.align		4
        /*0004*/ 	.word	0xffffffff
	.align		4
        /*0008*/ 	.word	0x00000000
	.align		4
        /*000c*/ 	.word	0xfffffffe
	.align		4
        /*0010*/ 	.word	0x00000000
	.align		4
        /*0014*/ 	.word	0xfffffffd
	.align		4
        /*0018*/ 	.word	0x00000000
	.align		4
        /*001c*/ 	.word	0xfffffffc


//--------------------- .text.clear_noise         --------------------------
	.section	.text.clear_noise,"ax",@progbits
	.align	128
        .global         clear_noise
        .type           clear_noise,@function
        .size           clear_noise,(.L_x_2 - clear_noise)
        .other          clear_noise,@"STO_CUDA_ENTRY STV_DEFAULT"
clear_noise:
.text.clear_noise:
[----:B------:R-:W-:Y:S01]  /*0000*/  LDC R1, c[0x0][0x37c] ;  /* 0x0000df00ff017b82 */ /* 0x000fe20000000800 */
[----:B------:R-:W0:Y:S07]  /*0010*/  S2R R0, SR_TID.X ;  /* 0x0000000000007919 */ /* 0x000e2e0000002100 */
[----:B------:R-:W0:Y:S01]  /*0020*/  S2UR UR4, SR_CTAID.X ;  /* 0x00000000000479c3 */ /* 0x000e220000002500 */
[----:B------:R-:W1:Y:S07]  /*0030*/  LDCU UR5, c[0x0][0x390] ;  /* 0x00007200ff0577ac */ /* 0x000e6e0008000800 */
[----:B------:R-:W0:Y:S02]  /*0040*/  LDC R5, c[0x0][0x360] ;  /* 0x0000d800ff057b82 */ /* 0x000e240000000800 */
[----:B0-----:R-:W-:-:S05]  /*0050*/  IMAD R5, R5, UR4, R0 ;  /* 0x0000000405057c24 */ /* 0x001fca000f8e0200 */
[----:B-1----:R-:W-:-:S13]  /*0060*/  ISETP.GE.U32.AND P0, PT, R5, UR5, PT ;  /* 0x0000000505007c0c */ /* 0x002fda000bf06070 */
[----:B------:R-:W-:Y:S05]  /*0070*/  @P0 EXIT ;  /* 0x000000000000094d */ /* 0x000fea0003800000 */
[----:B------:R-:W0:Y:S01]  /*0080*/  LDC.64 R2, c[0x0][0x388] ;  /* 0x0000e200ff027b82 */ /* 0x000e220000000a00 */
[----:B------:R-:W1:Y:S01]  /*0090*/  LDCU.64 UR4, c[0x0][0x358] ;  /* 0x00006b00ff0477ac */ /* 0x000e620008000a00 */
[----:B0-----:R-:W-:-:S06]  /*00a0*/  IMAD.WIDE.U32 R2, R5, 0x4, R2 ;  /* 0x0000000405027825 */ /* 0x001fcc00078e0002 */
[----:B------:R-:W0:Y:S01]  /*00b0*/  LDC.64 R4, c[0x0][0x380] ;  /* 0x0000e000ff047b82 */ /* 0x000e220000000a00 */
[----:B-1----:R-:W0:Y:S02]  /*00c0*/  LDG.E R3, desc[UR4][R2.64] ;  /* 0x0000000402037981 */ /* 0x002e24000c1e1900 */
[----:B0-----:R-:W-:-:S05]  /*00d0*/  IMAD.WIDE.U32 R4, R3, 0x4, R4 ;  /* 0x0000000403047825 */ /* 0x001fca00078e0004 */
[----:B------:R-:W-:Y:S01]  /*00e0*/  STG.E desc[UR4][R4.64], RZ ;  /* 0x000000ff04007986 */ /* 0x000fe2000c101904 */
[----:B------:R-:W-:Y:S05]  /*00f0*/  EXIT ;  /* 0x000000000000794d */ /* 0x000fea0003800000 */
.L_x_0:
[----:B------:R-:W-:-:S00]  /*0100*/  BRA `(.L_x_0) ;  /* 0xfffffffc00fc7947 */ /* 0x000fc0000383ffff */
[----:B------:R-:W-:-:S00]  /*0110*/  NOP ;  /* 0x0000000000007918 */ /* 0x000fc00000000000 */
        /* <DEDUP_REMOVED lines=14> */
.L_x_2:


//--------------------- .text.compact_active      --------------------------
	.section	.text.compact_active,"ax",@progbits
	.align	128
        .global         compact_active
        .type           compact_active,@function
        .size           compact_active,(.L_x_3 - compact_active)
        .other          compact_active,@"STO_CUDA_ENTRY STV_DEFAULT"
compact_active:
.text.compact_active:
        /* <DEDUP_REMOVED lines=13> */
[----:B0-----:R-:W-:-:S06]  /*00d0*/  IMAD.WIDE.U32 R4, R7, 0x4, R4 ;  /* 0x0000000407047825 */ /* 0x001fcc00078e0004 */
[----:B------:R-:W2:Y:S02]  /*00e0*/  LDG.E R4, desc[UR4][R4.64] ;  /* 0x0000000404047981 */ /* 0x000ea4000c1e1900 */
[----:B--2---:R-:W-:-:S13]  /*00f0*/  ISETP.NE.AND P0, PT, R4, RZ, PT ;  /* 0x000000ff0400720c */ /* 0x004fda0003f05270 */
[----:B------:R-:W-:Y:S05]  /*0100*/  @!P0 EXIT ;  /* 0x000000000000894d */ /* 0x000fea0003800000 */
[----:B------:R-:W0:Y:S01]  /*0110*/  S2R R5, SR_LANEID ;  /* 0x0000000000057919 */ /* 0x000e220000000000 */
[----:B------:R-:W-:Y:S01]  /*0120*/  VOTEU.ANY UR6, UPT, PT ;  /* 0x0000000000067886 */ /* 0x000fe200038e0100 */
[----:B------:R-:W1:Y:S01]  /*0130*/  LDC.64 R2, c[0x0][0x398] ;  /* 0x0000e600ff027b82 */ /* 0x000e620000000a00 */
[----:B------:R-:W0:Y:S08]  /*0140*/  FLO.U32 R0, UR6 ;  /* 0x0000000600007d00 */ /* 0x000e3000080e0000 */
[----:B------:R-:W1:Y:S01]  /*0150*/  POPC R11, UR6 ;  /* 0x00000006000b7d09 */ /* 0x000e620008000000 */
[----:B0-----:R-:W-:Y:S01]  /*0160*/  ISETP.EQ.U32.AND P0, PT, R0, R5, PT ;  /* 0x000000050000720c */ /* 0x001fe20003f02070 */
[----:B------:R-:W0:Y:S01]  /*0170*/  S2R R6, SR_LTMASK ;  /* 0x0000000000067919 */ /* 0x000e220000003900 */
[----:B------:R-:W2:Y:S11]  /*0180*/  LDC.64 R4, c[0x0][0x390] ;  /* 0x0000e400ff047b82 */ /* 0x000eb60000000a00 */
[----:B-1----:R-:W3:Y:S01]  /*0190*/  @P0 ATOMG.E.ADD.STRONG.GPU PT, R3, desc[UR4][R2.64], R11 ;  /* 0x8000000b020309a8 */ /* 0x002ee200081ef104 */
[----:B0-----:R-:W-:-:S06]  /*01a0*/  LOP3.LUT R6, R6, UR6, RZ, 0xc0, !PT ;  /* 0x0000000606067c12 */ /* 0x001fcc000f8ec0ff */
[----:B------:R-:W0:Y:S01]  /*01b0*/  POPC R6, R6 ;  /* 0x0000000600067309 */ /* 0x000e220000000000 */
[----:B---3--:R-:W0:Y:S02]  /*01c0*/  SHFL.IDX PT, R9, R3, R0, 0x1f ;  /* 0x00001f0003097589 */ /* 0x008e2400000e0000 */
[----:B0-----:R-:W-:-:S05]  /*01d0*/  IADD3 R9, PT, PT, R9, R6, RZ ;  /* 0x0000000609097210 */ /* 0x001fca0007ffe0ff */
[----:B--2---:R-:W-:-:S05]  /*01e0*/  IMAD.WIDE.U32 R4, R9, 0x4, R4 ;  /* 0x0000000409047825 */ /* 0x004fca00078e0004 */
[----:B------:R-:W-:Y:S01]  /*01f0*/  STG.E desc[UR4][R4.64], R7 ;  /* 0x0000000704007986 */ /* 0x000fe2000c101904 */
[----:B------:R-:W-:Y:S05]  /*0200*/  EXIT ;  /* 0x000000000000794d */ /* 0x000fea0003800000 */
.L_x_1:
        /* <DEDUP_REMOVED lines=15> */
.L_x_3:


//--------------------- .nv.shared.reserved.0     --------------------------
	.section	.nv.shared.reserved.0,"aw",@nobits
	.weak		__nv_reservedSMEM_offset_0_alias
	.size		__nv_reservedSMEM_offset_0_alias, 0, 64
	.other		__nv_reservedSMEM_offset_0_alias,@"STO_CUDA_RESERVED_SHARED STV_DEFAULT"
__nv_reservedSMEM_offset_0_alias:
	.zero		0
	.zero		64


//--------------------- .nv.constant0.clear_noise --------------------------
	.section	.nv.constant0.clear_noise,"a",@progbits
	.sectionflags	@""
	.align	4
.nv.constant0.clear_noise:
	.zero		916


//--------------------- .nv.constant0.compact_active --------------------------
	.section	.nv.constant0.compact_active,"a",@progbits
	.sectionflags	@""
	.align	4
.nv.constant0.compact_active:
	.zero		932


//--------------------- SYMBOLS --------------------------

	.type		.nv.reservedSmem.offset0,@object
	.size		.nv.reservedSmem.offset0,0x4
